//
// Generated by NVIDIA NVVM Compiler
//
// Compiler Build ID: CL-36424714
// Cuda compilation tools, release 13.0, V13.0.88
// Based on NVVM 20.0.0
//

.version 9.0
.target sm_100
.address_size 64

	// .globl	_Z18life_step_kernel2dPKPhPS_iiii

.visible .entry _Z18life_step_kernel2dPKPhPS_iiii(
	.param .u64 .ptr .align 1 _Z18life_step_kernel2dPKPhPS_iiii_param_0,
	.param .u64 .ptr .align 1 _Z18life_step_kernel2dPKPhPS_iiii_param_1,
	.param .u32 _Z18life_step_kernel2dPKPhPS_iiii_param_2,
	.param .u32 _Z18life_step_kernel2dPKPhPS_iiii_param_3,
	.param .u32 _Z18life_step_kernel2dPKPhPS_iiii_param_4,
	.param .u32 _Z18life_step_kernel2dPKPhPS_iiii_param_5
)
{
	.reg .pred 	%p<15>;
	.reg .b16 	%rs<20>;
	.reg .b32 	%r<48>;
	.reg .b64 	%rd<41>;

	ld.param.u64 	%rd4, [_Z18life_step_kernel2dPKPhPS_iiii_param_0];
	ld.param.u32 	%r17, [_Z18life_step_kernel2dPKPhPS_iiii_param_2];
	ld.param.u32 	%r18, [_Z18life_step_kernel2dPKPhPS_iiii_param_3];
	ld.param.u32 	%r19, [_Z18life_step_kernel2dPKPhPS_iiii_param_4];
	ld.param.u32 	%r20, [_Z18life_step_kernel2dPKPhPS_iiii_param_5];
	cvta.to.global.u64 	%rd1, %rd4;
	mov.u32 	%r1, %ntid.x;
	setp.lt.s32 	%p3, %r20, 1;
	@%p3 bra 	$L__BB0_10;
	mov.u32 	%r22, %tid.x;
	neg.s32 	%r2, %r19;
	mov.u32 	%r23, %ctaid.x;
	mul.lo.s32 	%r24, %r1, %r23;
	mad.lo.s32 	%r25, %r24, %r19, %r22;
	add.s32 	%r3, %r25, 1;
	add.s32 	%r4, %r25, %r17;
	mov.u32 	%r26, %ctaid.y;
	mul.lo.s32 	%r5, %r20, %r26;
	mov.b32 	%r44, 0;
$L__BB0_2:
	setp.lt.s32 	%p4, %r19, 1;
	add.s32 	%r27, %r44, %r5;
	mov.u32 	%r28, %ntid.y;
	mov.u32 	%r29, %tid.y;
	mad.lo.s32 	%r7, %r27, %r28, %r29;
	setp.ge.s32 	%p5, %r7, %r18;
	or.pred  	%p6, %p5, %p4;
	@%p6 bra 	$L__BB0_9;
	add.s32 	%r8, %r7, %r18;
	mul.wide.s32 	%rd5, %r7, 8;
	add.s64 	%rd2, %rd1, %rd5;
	mov.u32 	%r45, %r4;
	mov.u32 	%r46, %r3;
	mov.u32 	%r47, %r2;
$L__BB0_4:
	add.s32 	%r12, %r46, -1;
	setp.ge.s32 	%p7, %r12, %r17;
	@%p7 bra 	$L__BB0_8;
	add.s32 	%r30, %r45, -1;
	rem.s32 	%r31, %r30, %r17;
	add.s32 	%r32, %r8, -1;
	rem.s32 	%r33, %r32, %r18;
	mul.wide.s32 	%rd6, %r33, 8;
	add.s64 	%rd7, %rd1, %rd6;
	ld.global.u64 	%rd8, [%rd7];
	cvta.to.global.u64 	%rd9, %rd8;
	cvt.s64.s32 	%rd10, %r31;
	add.s64 	%rd11, %rd9, %rd10;
	ld.global.u8 	%rs2, [%rd11];
	rem.s32 	%r34, %r45, %r17;
	cvt.s64.s32 	%rd12, %r34;
	add.s64 	%rd13, %rd9, %rd12;
	ld.global.u8 	%rs3, [%rd13];
	add.s16 	%rs4, %rs3, %rs2;
	add.s32 	%r35, %r45, 1;
	rem.s32 	%r36, %r35, %r17;
	cvt.s64.s32 	%rd14, %r36;
	add.s64 	%rd15, %rd9, %rd14;
	ld.global.u8 	%rs5, [%rd15];
	add.s16 	%rs6, %rs5, %rs4;
	rem.s32 	%r37, %r8, %r18;
	mul.wide.s32 	%rd16, %r37, 8;
	add.s64 	%rd17, %rd1, %rd16;
	ld.global.u64 	%rd18, [%rd17];
	cvta.to.global.u64 	%rd19, %rd18;
	add.s64 	%rd20, %rd19, %rd10;
	ld.global.u8 	%rs7, [%rd20];
	add.s16 	%rs8, %rs7, %rs6;
	add.s64 	%rd21, %rd19, %rd14;
	ld.global.u8 	%rs9, [%rd21];
	add.s16 	%rs10, %rs9, %rs8;
	add.s32 	%r38, %r8, 1;
	rem.s32 	%r39, %r38, %r18;
	mul.wide.s32 	%rd22, %r39, 8;
	add.s64 	%rd23, %rd1, %rd22;
	ld.global.u64 	%rd24, [%rd23];
	cvta.to.global.u64 	%rd25, %rd24;
	add.s64 	%rd26, %rd25, %rd10;
	ld.global.u8 	%rs11, [%rd26];
	add.s16 	%rs12, %rs11, %rs10;
	add.s64 	%rd27, %rd25, %rd12;
	ld.global.u8 	%rs13, [%rd27];
	add.s16 	%rs14, %rs13, %rs12;
	add.s64 	%rd28, %rd25, %rd14;
	ld.global.u8 	%rs15, [%rd28];
	add.s16 	%rs1, %rs15, %rs14;
	and.b16  	%rs16, %rs1, 255;
	setp.eq.s16 	%p9, %rs16, 3;
	mov.pred 	%p14, -1;
	@%p9 bra 	$L__BB0_7;
	ld.global.u64 	%rd29, [%rd2];
	cvt.s64.s32 	%rd30, %r12;
	cvta.to.global.u64 	%rd31, %rd29;
	add.s64 	%rd32, %rd31, %rd30;
	ld.global.u8 	%rs17, [%rd32];
	setp.ne.s16 	%p10, %rs17, 0;
	setp.eq.s16 	%p11, %rs16, 2;
	and.pred  	%p14, %p10, %p11;
$L__BB0_7:
	ld.param.u64 	%rd40, [_Z18life_step_kernel2dPKPhPS_iiii_param_1];
	cvt.s64.s32 	%rd33, %r12;
	selp.u16 	%rs19, 1, 0, %p14;
	cvta.to.global.u64 	%rd34, %rd40;
	mov.u32 	%r42, %tid.y;
	mad.lo.s32 	%r43, %r27, %r28, %r42;
	mul.wide.s32 	%rd35, %r43, 8;
	add.s64 	%rd36, %rd34, %rd35;
	ld.global.u64 	%rd37, [%rd36];
	cvta.to.global.u64 	%rd38, %rd37;
	add.s64 	%rd39, %rd38, %rd33;
	st.global.u8 	[%rd39], %rs19;
$L__BB0_8:
	add.s32 	%r47, %r47, 1;
	setp.ne.s32 	%p12, %r47, 0;
	add.s32 	%r46, %r46, %r1;
	add.s32 	%r45, %r45, %r1;
	@%p12 bra 	$L__BB0_4;
$L__BB0_9:
	add.s32 	%r44, %r44, 1;
	setp.ne.s32 	%p13, %r44, %r20;
	@%p13 bra 	$L__BB0_2;
$L__BB0_10:
	ret;

}


// ===== COMPILED SASS (sm_100) =====

	.target	sm_100

	.elftype	@"ET_EXEC"


//--------------------- .note.nv.tkinfo           --------------------------
	.section	.note.nv.tkinfo,"",@"SHT_NOTE"
	.sectionflags	@"SHF_NOTE_NV_TKINFO"
	.tkinfo
        /*0018*/ 	.word	0x00000002
        /*0030*/ 	.string	""
        /*0030*/ 	.string	"ptxas"
        /*0030*/ 	.string	"Cuda compilation tools, release 13.0, V13.0.88"
        /*0030*/ 	.string	"Build cuda_13.0.r13.0/compiler.36424714_0"
        /*0030*/ 	.string	"-arch sm_100 -m 64 "



//--------------------- .note.nv.cuinfo           --------------------------
	.section	.note.nv.cuinfo,"",@"SHT_NOTE"
	.sectionflags	@"SHF_NOTE_NV_CUINFO"
        /*0018*/ 	.short	0x0002
        /*001a*/ 	.short	0x0064
        /*001c*/ 	.short	0x0082
	.zero		2


//--------------------- .nv.info                  --------------------------
	.section	.nv.info,"",@"SHT_CUDA_INFO"
	.align	4


	//----- nvinfo : EIATTR_REGCOUNT
	.align		4
        /*0000*/ 	.byte	0x04, 0x2f
        /*0002*/ 	.short	(.L_1 - .L_0)
	.align		4
.L_0:
        /*0004*/ 	.word	index@(_Z18life_step_kernel2dPKPhPS_iiii)
        /*0008*/ 	.word	0x00000020


	//----- nvinfo : EIATTR_FRAME_SIZE
	.align		4
.L_1:
        /*000c*/ 	.byte	0x04, 0x11
        /*000e*/ 	.short	(.L_3 - .L_2)
	.align		4
.L_2:
        /*0010*/ 	.word	index@(_Z18life_step_kernel2dPKPhPS_iiii)
        /*0014*/ 	.word	0x00000000


	//----- nvinfo : EIATTR_MIN_STACK_SIZE
	.align		4
.L_3:
        /*0018*/ 	.byte	0x04, 0x12
        /*001a*/ 	.short	(.L_5 - .L_4)
	.align		4
.L_4:
        /*001c*/ 	.word	index@(_Z18life_step_kernel2dPKPhPS_iiii)
        /*0020*/ 	.word	0x00000000
.L_5:


//--------------------- .nv.compat                --------------------------
	.section	.nv.compat,"",@"SHT_CUDA_COMPAT_INFO"
	.align	4
        /*0000*/ 	.byte	0x02, 0x09, 0x00, 0x00, 0x02, 0x02, 0x01, 0x00, 0x02, 0x05, 0x05, 0x00, 0x03, 0x07, 0x01, 0x01
        /*0010*/ 	.byte	0x02, 0x03, 0x00, 0x00, 0x02, 0x06, 0x01, 0x00, 0x04, 0x0b, 0x08, 0x00, 0x09, 0x00, 0x00, 0x00
        /*0020*/ 	.byte	0x00, 0x00, 0x00, 0x00


//--------------------- .nv.info._Z18life_step_kernel2dPKPhPS_iiii --------------------------
	.section	.nv.info._Z18life_step_kernel2dPKPhPS_iiii,"",@"SHT_CUDA_INFO"
	.sectionflags	@""
	.align	4


	//----- nvinfo : EIATTR_CUDA_API_VERSION
	.align		4
        /*0000*/ 	.byte	0x04, 0x37
        /*0002*/ 	.short	(.L_7 - .L_6)
.L_6:
        /*0004*/ 	.word	0x00000082


	//----- nvinfo : EIATTR_KPARAM_INFO
	.align		4
.L_7:
        /*0008*/ 	.byte	0x04, 0x17
        /*000a*/ 	.short	(.L_9 - .L_8)
.L_8:
        /*000c*/ 	.word	0x00000000
        /*0010*/ 	.short	0x0005
        /*0012*/ 	.short	0x001c
        /*0014*/ 	.byte	0x00, 0xf0, 0x11, 0x00


	//----- nvinfo : EIATTR_KPARAM_INFO
	.align		4
.L_9:
        /*0018*/ 	.byte	0x04, 0x17
        /*001a*/ 	.short	(.L_11 - .L_10)
.L_10:
        /*001c*/ 	.word	0x00000000
        /*0020*/ 	.short	0x0004
        /*0022*/ 	.short	0x0018
        /*0024*/ 	.byte	0x00, 0xf0, 0x11, 0x00


	//----- nvinfo : EIATTR_KPARAM_INFO
	.align		4
.L_11:
        /*0028*/ 	.byte	0x04, 0x17
        /*002a*/ 	.short	(.L_13 - .L_12)
.L_12:
        /*002c*/ 	.word	0x00000000
        /*0030*/ 	.short	0x0003
        /*0032*/ 	.short	0x0014
        /*0034*/ 	.byte	0x00, 0xf0, 0x11, 0x00


	//----- nvinfo : EIATTR_KPARAM_INFO
	.align		4
.L_13:
        /*0038*/ 	.byte	0x04, 0x17
        /*003a*/ 	.short	(.L_15 - .L_14)
.L_14:
        /*003c*/ 	.word	0x00000000
        /*0040*/ 	.short	0x0002
        /*0042*/ 	.short	0x0010
        /*0044*/ 	.byte	0x00, 0xf0, 0x11, 0x00


	//----- nvinfo : EIATTR_KPARAM_INFO
	.align		4
.L_15:
        /*0048*/ 	.byte	0x04, 0x17
        /*004a*/ 	.short	(.L_17 - .L_16)
.L_16:
        /*004c*/ 	.word	0x00000000
        /*0050*/ 	.short	0x0001
        /*0052*/ 	.short	0x0008
        /*0054*/ 	.byte	0x00, 0xf5, 0x21, 0x00


	//----- nvinfo : EIATTR_KPARAM_INFO
	.align		4
.L_17:
        /*0058*/ 	.byte	0x04, 0x17
        /*005a*/ 	.short	(.L_19 - .L_18)
.L_18:
        /*005c*/ 	.word	0x00000000
        /*0060*/ 	.short	0x0000
        /*0062*/ 	.short	0x0000
        /*0064*/ 	.byte	0x00, 0xf5, 0x21, 0x00


	//----- nvinfo : EIATTR_SPARSE_MMA_MASK
	.align		4
.L_19:
        /*0068*/ 	.byte	0x03, 0x50
        /*006a*/ 	.short	0x0000


	//----- nvinfo : EIATTR_MAXREG_COUNT
	.align		4
        /*006c*/ 	.byte	0x03, 0x1b
        /*006e*/ 	.short	0x00ff


	//----- nvinfo : EIATTR_MERCURY_ISA_VERSION
	.align		4
        /*0070*/ 	.byte	0x03, 0x5f
        /*0072*/ 	.short	0x0101


	//----- nvinfo : EIATTR_VRC_CTA_INIT_COUNT
	.align		4
        /*0074*/ 	.byte	0x02, 0x4a
	.zero		1
	.zero		1


	//----- nvinfo : EIATTR_EXIT_INSTR_OFFSETS
	.align		4
        /*0078*/ 	.byte	0x04, 0x1c
        /*007a*/ 	.short	(.L_21 - .L_20)


	//   ....[0]....
.L_20:
        /*007c*/ 	.word	0x00000030


	//   ....[1]....
        /*0080*/ 	.word	0x00000cb0


	//----- nvinfo : EIATTR_CRS_STACK_SIZE
	.align		4
.L_21:
        /*0084*/ 	.byte	0x04, 0x1e
        /*0086*/ 	.short	(.L_23 - .L_22)
.L_22:
        /*0088*/ 	.word	0x00000000


	//----- nvinfo : EIATTR_CBANK_PARAM_SIZE
	.align		4
.L_23:
        /*008c*/ 	.byte	0x03, 0x19
        /*008e*/ 	.short	0x0020


	//----- nvinfo : EIATTR_PARAM_CBANK
	.align		4
        /*0090*/ 	.byte	0x04, 0x0a
        /*0092*/ 	.short	(.L_25 - .L_24)
	.align		4
.L_24:
        /*0094*/ 	.word	index@(.nv.constant0._Z18life_step_kernel2dPKPhPS_iiii)
        /*0098*/ 	.short	0x0380
        /*009a*/ 	.short	0x0020


	//----- nvinfo : EIATTR_SW_WAR
	.align		4
.L_25:
        /*009c*/ 	.byte	0x04, 0x36
        /*009e*/ 	.short	(.L_27 - .L_26)
.L_26:
        /*00a0*/ 	.word	0x00000008
.L_27:


//--------------------- .nv.callgraph             --------------------------
	.section	.nv.callgraph,"",@"SHT_CUDA_CALLGRAPH"
	.align	4
	.sectionentsize	8
	.align		4
        /*0000*/ 	.word	0x00000000
	.align		4
        /*0004*/ 	.word	0xffffffff
	.align		4
        /*0008*/ 	.word	0x00000000
	.align		4
        /*000c*/ 	.word	0xfffffffe
	.align		4
        /*0010*/ 	.word	0x00000000
	.align		4
        /*0014*/ 	.word	0xfffffffd
	.align		4
        /*0018*/ 	.word	0x00000000
	.align		4
        /*001c*/ 	.word	0xfffffffc


//--------------------- .text._Z18life_step_kernel2dPKPhPS_iiii --------------------------
	.section	.text._Z18life_step_kernel2dPKPhPS_iiii,"ax",@progbits
	.align	128
        .global         _Z18life_step_kernel2dPKPhPS_iiii
        .type           _Z18life_step_kernel2dPKPhPS_iiii,@function
        .size           _Z18life_step_kernel2dPKPhPS_iiii,(.L_x_7 - _Z18life_step_kernel2dPKPhPS_iiii)
        .other          _Z18life_step_kernel2dPKPhPS_iiii,@"STO_CUDA_ENTRY STV_DEFAULT"
_Z18life_step_kernel2dPKPhPS_iiii:
.text._Z18life_step_kernel2dPKPhPS_iiii:
[----:B------:R-:W-:Y:S08]  /*0000*/  LDC R1, c[0x0][0x37c] ;  /* 0x0000df00ff017b82 */ /* 0x000ff00000000800 */
[----:B------:R-:W0:Y:S02]  /*0010*/  LDC R0, c[0x0][0x39c] ;  /* 0x0000e700ff007b82 */ /* 0x000e240000000800 */
[----:B0-----:R-:W-:-:S13]  /*0020*/  ISETP.GE.AND P0, PT, R0, 0x1, PT ;  /* 0x000000010000780c */ /* 0x001fda0003f06270 */
[----:B------:R-:W-:Y:S05]  /*0030*/  @!P0 EXIT ;  /* 0x000000000000894d */ /* 0x000fea0003800000 */
[----:B------:R-:W0:Y:S01]  /*0040*/  S2R R2, SR_TID.X ;  /* 0x0000000000027919 */ /* 0x000e220000002100 */
[----:B------:R-:W1:Y:S01]  /*0050*/  S2UR UR4, SR_CTAID.X ;  /* 0x00000000000479c3 */ /* 0x000e620000002500 */
[----:B------:R-:W1:Y:S01]  /*0060*/  LDCU UR6, c[0x0][0x360] ;  /* 0x00006c00ff0677ac */ /* 0x000e620008000800 */
[----:B------:R-:W2:Y:S06]  /*0070*/  LDCU UR5, c[0x0][0x398] ;  /* 0x00007300ff0577ac */ /* 0x000eac0008000800 */
[----:B------:R-:W3:Y:S01]  /*0080*/  S2UR UR7, SR_CTAID.Y ;  /* 0x00000000000779c3 */ /* 0x000ee20000002600 */
[----:B------:R-:W4:Y:S01]  /*0090*/  LDCU UR10, c[0x0][0x390] ;  /* 0x00007200ff0a77ac */ /* 0x000f220008000800 */
[----:B------:R-:W0:Y:S01]  /*00a0*/  LDCU.64 UR8, c[0x0][0x358] ;  /* 0x00006b00ff0877ac */ /* 0x000e220008000a00 */
[----:B--2---:R-:W-:Y:S01]  /*00b0*/  IMAD.U32 R3, RZ, RZ, UR5 ;  /* 0x00000005ff037e24 */ /* 0x004fe2000f8e00ff */
[----:B-1----:R-:W-:-:S02]  /*00c0*/  UIMAD UR4, UR6, UR4, URZ ;  /* 0x00000004060472a4 */ /* 0x002fc4000f8e02ff */
[----:B------:R-:W-:-:S04]  /*00d0*/  UIADD3 UR5, UPT, UPT, -UR5, URZ, URZ ;  /* 0x000000ff05057290 */ /* 0x000fc8000fffe1ff */
[----:B0-----:R-:W-:Y:S01]  /*00e0*/  IMAD R2, R3, UR4, R2 ;  /* 0x0000000403027c24 */ /* 0x001fe2000f8e0202 */
[----:B------:R-:W-:-:S03]  /*00f0*/  UMOV UR4, URZ ;  /* 0x000000ff00047c82 */ /* 0x000fc60008000000 */
[C---:B------:R-:W-:Y:S02]  /*0100*/  VIADD R0, R2.reuse, 0x1 ;  /* 0x0000000102007836 */ /* 0x040fe40000000000 */
[----:B---34-:R-:W-:-:S07]  /*0110*/  VIADD R2, R2, UR10 ;  /* 0x0000000a02027c36 */ /* 0x018fce0008000000 */
.L_x_5:
[----:B0-----:R-:W0:Y:S01]  /*0120*/  S2R R4, SR_TID.Y ;  /* 0x0000000000047919 */ /* 0x001e220000002200 */
[----:B------:R-:W0:Y:S01]  /*0130*/  LDC R3, c[0x0][0x364] ;  /* 0x0000d900ff037b82 */ /* 0x000e220000000800 */
[----:B------:R-:W1:Y:S01]  /*0140*/  LDCU.64 UR14, c[0x0][0x398] ;  /* 0x00007300ff0e77ac */ /* 0x000e620008000a00 */
[----:B------:R-:W-:Y:S01]  /*0150*/  BSSY.RECONVERGENT B0, `(.L_x_0) ;  /* 0x00000b4000007945 */ /* 0x000fe20003800200 */
[----:B------:R-:W2:Y:S01]  /*0160*/  LDCU UR10, c[0x0][0x394] ;  /* 0x00007280ff0a77ac */ /* 0x000ea20008000800 */
[----:B-1----:R-:W-:Y:S02]  /*0170*/  UIMAD UR12, UR7, UR15, UR4 ;  /* 0x0000000f070c72a4 */ /* 0x002fe4000f8e0204 */
[----:B------:R-:W-:Y:S02]  /*0180*/  UISETP.GE.AND UP0, UPT, UR14, 0x1, UPT ;  /* 0x000000010e00788c */ /* 0x000fe4000bf06270 */
[----:B------:R-:W-:-:S04]  /*0190*/  UIADD3 UR4, UPT, UPT, UR4, 0x1, URZ ;  /* 0x0000000104047890 */ /* 0x000fc8000fffe0ff */
[----:B------:R-:W-:Y:S01]  /*01a0*/  PLOP3.LUT P0, PT, PT, PT, UP0, 0x80, 0x8 ;  /* 0x000000000008781c */ /* 0x000fe20003f0f008 */
[----:B------:R-:W-:Y:S01]  /*01b0*/  UISETP.NE.AND UP0, UPT, UR4, UR15, UPT ;  /* 0x0000000f0400728c */ /* 0x000fe2000bf05270 */
[----:B0-----:R-:W-:-:S05]  /*01c0*/  IMAD R7, R3, UR12, R4 ;  /* 0x0000000c03077c24 */ /* 0x001fca000f8e0204 */
[----:B--2---:R-:W-:-:S13]  /*01d0*/  ISETP.GE.OR P0, PT, R7, UR10, !P0 ;  /* 0x0000000a07007c0c */ /* 0x004fda000c706670 */
[----:B------:R-:W-:Y:S05]  /*01e0*/  @P0 BRA `(.L_x_1) ;  /* 0x0000000800a80947 */ /* 0x000fea0003800000 */
[----:B------:R-:W0:Y:S01]  /*01f0*/  LDC.64 R10, c[0x0][0x380] ;  /* 0x0000e000ff0a7b82 */ /* 0x000e220000000a00 */
[C---:B------:R-:W-:Y:S02]  /*0200*/  VIADD R4, R7.reuse, UR10 ;  /* 0x0000000a07047c36 */ /* 0x040fe40008000000 */
[----:B------:R-:W-:Y:S02]  /*0210*/  IMAD.MOV.U32 R5, RZ, RZ, R2 ;  /* 0x000000ffff057224 */ /* 0x000fe400078e0002 */
[----:B------:R-:W-:Y:S02]  /*0220*/  IMAD.MOV.U32 R6, RZ, RZ, R0 ;  /* 0x000000ffff067224 */ /* 0x000fe400078e0000 */
[----:B0-----:R-:W-:-:S04]  /*0230*/  IMAD.WIDE R10, R7, 0x8, R10 ;  /* 0x00000008070a7825 */ /* 0x001fc800078e020a */
[----:B------:R-:W-:-:S07]  /*0240*/  IMAD.U32 R7, RZ, RZ, UR5 ;  /* 0x00000005ff077e24 */ /* 0x000fce000f8e00ff */
.L_x_4:
[----:B0-----:R-:W0:Y:S01]  /*0250*/  LDC R9, c[0x0][0x390] ;  /* 0x0000e400ff097b82 */ /* 0x001e220000000800 */
[C---:B------:R-:W-:Y:S01]  /*0260*/  IADD3 R8, PT, PT, R6.reuse, -0x1, RZ ;  /* 0xffffffff06087810 */ /* 0x040fe20007ffe0ff */
[----:B------:R-:W-:Y:S01]  /*0270*/  VIADD R7, R7, 0x1 ;  /* 0x0000000107077836 */ /* 0x000fe20000000000 */
[----:B------:R-:W-:Y:S01]  /*0280*/  BSSY.RECONVERGENT B1, `(.L_x_2) ;  /* 0x000009e000017945 */ /* 0x000fe20003800200 */
[----:B------:R-:W-:-:S03]  /*0290*/  VIADD R6, R6, UR6 ;  /* 0x0000000606067c36 */ /* 0x000fc60008000000 */
[----:B------:R-:W-:Y:S02]  /*02a0*/  ISETP.NE.AND P1, PT, R7, RZ, PT ;  /* 0x000000ff0700720c */ /* 0x000fe40003f25270 */
[----:B0-----:R-:W-:-:S13]  /*02b0*/  ISETP.GE.AND P0, PT, R8, R9, PT ;  /* 0x000000090800720c */ /* 0x001fda0003f06270 */
[----:B------:R-:W-:Y:S05]  /*02c0*/  @P0 BRA `(.L_x_3) ;  /* 0x0000000800640947 */ /* 0x000fea0003800000 */
[----:B------:R-:W0:Y:S01]  /*02d0*/  LDC R16, c[0x0][0x394] ;  /* 0x0000e500ff107b82 */ /* 0x000e220000000800 */
[C---:B------:R-:W-:Y:S02]  /*02e0*/  VIADD R14, R4.reuse, 0xffffffff ;  /* 0xffffffff040e7836 */ /* 0x040fe40000000000 */
[----:B------:R-:W-:-:S03]  /*02f0*/  VIADD R20, R4, 0x1 ;  /* 0x0000000104147836 */ /* 0x000fc60000000000 */
[----:B------:R-:W-:Y:S02]  /*0300*/  IABS R18, R14 ;  /* 0x0000000e00127213 */ /* 0x000fe40000000000 */
[----:B------:R-:W-:Y:S02]  /*0310*/  IABS R22, R20 ;  /* 0x0000001400167213 */ /* 0x000fe40000000000 */
[----:B0-----:R-:W-:-:S04]  /*0320*/  IABS R12, R16 ;  /* 0x00000010000c7213 */ /* 0x001fc80000000000 */
[----:B------:R-:W-:-:S13]  /*0330*/  R2UR UR11, R12 ;  /* 0x000000000c0b72ca */ /* 0x000fda00000e0000 */
[----:B------:R-:W0:Y:S08]  /*0340*/  I2F.RP R15, UR11 ;  /* 0x0000000b000f7d06 */ /* 0x000e300008209400 */
[----:B0-----:R-:W0:Y:S02]  /*0350*/  MUFU.RCP R15, R15 ;  /* 0x0000000f000f7308 */ /* 0x001e240000001000 */
[----:B0-----:R-:W-:-:S06]  /*0360*/  VIADD R12, R15, 0xffffffe ;  /* 0x0ffffffe0f0c7836 */ /* 0x001fcc0000000000 */
[----:B------:R0:W1:Y:S02]  /*0370*/  F2I.FTZ.U32.TRUNC.NTZ R13, R12 ;  /* 0x0000000c000d7305 */ /* 0x000064000021f000 */
[----:B0-----:R-:W-:Y:S02]  /*0380*/  IMAD.MOV.U32 R12, RZ, RZ, RZ ;  /* 0x000000ffff0c7224 */ /* 0x001fe400078e00ff */
[----:B-1----:R-:W-:-:S04]  /*0390*/  IMAD.MOV R17, RZ, RZ, -R13 ;  /* 0x000000ffff117224 */ /* 0x002fc800078e0a0d */
[----:B------:R-:W-:-:S04]  /*03a0*/  IMAD R17, R17, UR11, RZ ;  /* 0x0000000b11117c24 */ /* 0x000fc8000f8e02ff */
[----:B------:R-:W-:Y:S01]  /*03b0*/  IMAD.HI.U32 R13, R13, R17, R12 ;  /* 0x000000110d0d7227 */ /* 0x000fe200078e000c */
[----:B------:R-:W-:-:S05]  /*03c0*/  IABS R12, R4 ;  /* 0x00000004000c7213 */ /* 0x000fca0000000000 */
[----:B------:R-:W-:-:S05]  /*03d0*/  IMAD.HI.U32 R15, R13, R18, RZ ;  /* 0x000000120d0f7227 */ /* 0x000fca00078e00ff */
[----:B------:R-:W-:-:S05]  /*03e0*/  IADD3 R15, PT, PT, -R15, RZ, RZ ;  /* 0x000000ff0f0f7210 */ /* 0x000fca0007ffe1ff */
[----:B------:R-:W-:Y:S02]  /*03f0*/  IMAD R17, R15, UR11, R18 ;  /* 0x0000000b0f117c24 */ /* 0x000fe4000f8e0212 */
[----:B------:R-:W-:-:S03]  /*0400*/  IMAD.MOV.U32 R18, RZ, RZ, R12 ;  /* 0x000000ffff127224 */ /* 0x000fc600078e000c */
[----:B------:R-:W-:Y:S01]  /*0410*/  ISETP.LT.U32.AND P0, PT, R17, UR11, PT ;  /* 0x0000000b11007c0c */ /* 0x000fe2000bf01070 */
[----:B------:R-:W-:-:S04]  /*0420*/  IMAD.HI.U32 R12, R13, R18, RZ ;  /* 0x000000120d0c7227 */ /* 0x000fc800078e00ff */
[----:B------:R-:W-:-:S04]  /*0430*/  IMAD.MOV R15, RZ, RZ, -R12 ;  /* 0x000000ffff0f7224 */ /* 0x000fc800078e0a0c */
[----:B------:R-:W-:Y:S02]  /*0440*/  IMAD R15, R15, UR11, R18 ;  /* 0x0000000b0f0f7c24 */ /* 0x000fe4000f8e0212 */
[----:B------:R-:W-:Y:S02]  /*0450*/  IMAD.HI.U32 R18, R13, R22, RZ ;  /* 0x000000160d127227 */ /* 0x000fe400078e00ff */
[----:B------:R-:W0:Y:S01]  /*0460*/  LDC.64 R12, c[0x0][0x380] ;  /* 0x0000e000ff0c7b82 */ /* 0x000e220000000a00 */
[----:B------:R-:W-:Y:S01]  /*0470*/  ISETP.LT.U32.AND P3, PT, R15, UR11, PT ;  /* 0x0000000b0f007c0c */ /* 0x000fe2000bf61070 */
[----:B------:R-:W-:Y:S01]  /*0480*/  @!P0 VIADD R17, R17, -UR11 ;  /* 0x8000000b11118c36 */ /* 0x000fe20008000000 */
[----:B------:R-:W-:Y:S01]  /*0490*/  ISETP.GE.AND P0, PT, R14, RZ, PT ;  /* 0x000000ff0e00720c */ /* 0x000fe20003f06270 */
[----:B------:R-:W-:-:S03]  /*04a0*/  IMAD.MOV R21, RZ, RZ, -R18 ;  /* 0x000000ffff157224 */ /* 0x000fc600078e0a12 */
[----:B------:R-:W-:Y:S01]  /*04b0*/  ISETP.LT.U32.AND P2, PT, R17, UR11, PT ;  /* 0x0000000b11007c0c */ /* 0x000fe2000bf41070 */
[----:B------:R-:W-:-:S05]  /*04c0*/  IMAD R21, R21, UR11, R22 ;  /* 0x0000000b15157c24 */ /* 0x000fca000f8e0216 */
[----:B------:R-:W-:Y:S02]  /*04d0*/  ISETP.LT.U32.AND P4, PT, R21, UR11, PT ;  /* 0x0000000b15007c0c */ /* 0x000fe4000bf81070 */
[----:B------:R-:W-:-:S04]  /*04e0*/  @!P3 IADD3 R15, PT, PT, R15, -UR11, RZ ;  /* 0x8000000b0f0fbc10 */ /* 0x000fc8000fffe0ff */
[----:B------:R-:W-:Y:S01]  /*04f0*/  ISETP.LT.U32.AND P3, PT, R15, UR11, PT ;  /* 0x0000000b0f007c0c */ /* 0x000fe2000bf61070 */
[----:B------:R-:W-:Y:S01]  /*0500*/  @!P2 VIADD R17, R17, -UR11 ;  /* 0x8000000b1111ac36 */ /* 0x000fe20008000000 */
[----:B------:R-:W-:Y:S02]  /*0510*/  ISETP.NE.AND P2, PT, R16, RZ, PT ;  /* 0x000000ff1000720c */ /* 0x000fe40003f45270 */
[----:B------:R-:W-:Y:S01]  /*0520*/  LOP3.LUT R16, RZ, R16, RZ, 0x33, !PT ;  /* 0x00000010ff107212 */ /* 0x000fe200078e33ff */
[----:B------:R-:W-:Y:S01]  /*0530*/  @!P0 IMAD.MOV R17, RZ, RZ, -R17 ;  /* 0x000000ffff118224 */ /* 0x000fe200078e0a11 */
[----:B------:R-:W-:Y:S01]  /*0540*/  ISETP.GE.AND P0, PT, R4, RZ, PT ;  /* 0x000000ff0400720c */ /* 0x000fe20003f06270 */
[----:B------:R-:W-:-:S03]  /*0550*/  @!P4 VIADD R21, R21, -UR11 ;  /* 0x8000000b1515cc36 */ /* 0x000fc60008000000 */
[----:B------:R-:W-:-:S03]  /*0560*/  SEL R19, R16, R17, !P2 ;  /* 0x0000001110137207 */ /* 0x000fc60005000000 */
[----:B------:R-:W-:Y:S01]  /*0570*/  @!P3 VIADD R15, R15, -UR11 ;  /* 0x8000000b0f0fbc36 */ /* 0x000fe20008000000 */
[----:B------:R-:W-:Y:S01]  /*0580*/  ISETP.LT.U32.AND P3, PT, R21, UR11, PT ;  /* 0x0000000b15007c0c */ /* 0x000fe2000bf61070 */
[----:B0-----:R-:W-:-:S04]  /*0590*/  IMAD.WIDE R18, R19, 0x8, R12 ;  /* 0x0000000813127825 */ /* 0x001fc800078e020c */
[----:B------:R-:W-:Y:S01]  /*05a0*/  @!P0 IMAD.MOV R15, RZ, RZ, -R15 ;  /* 0x000000ffff0f8224 */ /* 0x000fe200078e0a0f */
[----:B------:R-:W-:Y:S01]  /*05b0*/  ISETP.GE.AND P0, PT, R20, RZ, PT ;  /* 0x000000ff1400720c */ /* 0x000fe20003f06270 */
[----:B------:R-:W2:Y:S03]  /*05c0*/  LDG.E.64 R18, desc[UR8][R18.64] ;  /* 0x0000000812127981 */ /* 0x000ea6000c1e1b00 */
[----:B------:R-:W-:-:S03]  /*05d0*/  SEL R15, R16, R15, !P2 ;  /* 0x0000000f100f7207 */ /* 0x000fc60005000000 */
[----:B------:R-:W-:Y:S02]  /*05e0*/  @!P3 VIADD R21, R21, -UR11 ;  /* 0x8000000b1515bc36 */ /* 0x000fe40008000000 */
[----:B------:R-:W-:-:S04]  /*05f0*/  IMAD.WIDE R14, R15, 0x8, R12 ;  /* 0x000000080f0e7825 */ /* 0x000fc800078e020c */
[----:B------:R-:W-:Y:S02]  /*0600*/  @!P0 IADD3 R21, PT, PT, -R21, RZ, RZ ;  /* 0x000000ff15158210 */ /* 0x000fe40007ffe1ff */
[----:B------:R-:W3:Y:S02]  /*0610*/  LDG.E.64 R14, desc[UR8][R14.64] ;  /* 0x000000080e0e7981 */ /* 0x000ee4000c1e1b00 */
[----:B------:R-:W-:-:S05]  /*0620*/  SEL R21, R16, R21, !P2 ;  /* 0x0000001510157207 */ /* 0x000fca0005000000 */
[----:B------:R-:W-:-:S06]  /*0630*/  IMAD.WIDE R12, R21, 0x8, R12 ;  /* 0x00000008150c7825 */ /* 0x000fcc00078e020c */
[----:B------:R-:W4:Y:S01]  /*0640*/  LDG.E.64 R12, desc[UR8][R12.64] ;  /* 0x000000080c0c7981 */ /* 0x000f22000c1e1b00 */
[----:B------:R-:W-:Y:S01]  /*0650*/  IABS R16, R9 ;  /* 0x0000000900107213 */ /* 0x000fe20000000000 */
[C---:B------:R-:W-:Y:S01]  /*0660*/  VIADD R20, R5.reuse, 0xffffffff ;  /* 0xffffffff05147836 */ /* 0x040fe20000000000 */
[----:B------:R-:W-:Y:S02]  /*0670*/  ISETP.GE.AND P4, PT, R5, RZ, PT ;  /* 0x000000ff0500720c */ /* 0x000fe40003f86270 */
[----:B------:R-:W-:Y:S01]  /*0680*/  R2UR UR11, R16 ;  /* 0x00000000100b72ca */ /* 0x000fe200000e0000 */
[----:B------:R-:W-:Y:S01]  /*0690*/  IMAD.MOV.U32 R16, RZ, RZ, RZ ;  /* 0x000000ffff107224 */ /* 0x000fe200078e00ff */
[----:B------:R-:W-:-:S11]  /*06a0*/  IABS R22, R20 ;  /* 0x0000001400167213 */ /* 0x000fd60000000000 */
[----:B------:R-:W0:Y:S08]  /*06b0*/  I2F.RP R21, UR11 ;  /* 0x0000000b00157d06 */ /* 0x000e300008209400 */
[----:B0-----:R-:W0:Y:S02]  /*06c0*/  MUFU.RCP R21, R21 ;  /* 0x0000001500157308 */ /* 0x001e240000001000 */
[----:B0-----:R-:W-:Y:S01]  /*06d0*/  VIADD R17, R21, 0xffffffe ;  /* 0x0ffffffe15117836 */ /* 0x001fe20000000000 */
[----:B------:R-:W-:-:S05]  /*06e0*/  IABS R21, R5 ;  /* 0x0000000500157213 */ /* 0x000fca0000000000 */
[----:B------:R-:W0:Y:S02]  /*06f0*/  F2I.FTZ.U32.TRUNC.NTZ R17, R17 ;  /* 0x0000001100117305 */ /* 0x000e24000021f000 */
[----:B0-----:R-:W-:-:S04]  /*0700*/  IMAD.MOV R23, RZ, RZ, -R17 ;  /* 0x000000ffff177224 */ /* 0x001fc800078e0a11 */
[----:B------:R-:W-:-:S04]  /*0710*/  IMAD R23, R23, UR11, RZ ;  /* 0x0000000b17177c24 */ /* 0x000fc8000f8e02ff */
[----:B------:R-:W-:-:S04]  /*0720*/  IMAD.HI.U32 R24, R17, R23, R16 ;  /* 0x0000001711187227 */ /* 0x000fc800078e0010 */
[----:B------:R-:W-:Y:S02]  /*0730*/  VIADD R16, R5, 0x1 ;  /* 0x0000000105107836 */ /* 0x000fe40000000000 */
[----:B------:R-:W-:-:S03]  /*0740*/  IMAD.HI.U32 R23, R24, R22, RZ ;  /* 0x0000001618177227 */ /* 0x000fc600078e00ff */
[----:B------:R-:W-:Y:S01]  /*0750*/  IABS R17, R16 ;  /* 0x0000001000117213 */ /* 0x000fe20000000000 */
[----:B------:R-:W-:Y:S01]  /*0760*/  IMAD.HI.U32 R25, R24, R21, RZ ;  /* 0x0000001518197227 */ /* 0x000fe200078e00ff */
[----:B------:R-:W-:-:S03]  /*0770*/  IADD3 R23, PT, PT, -R23, RZ, RZ ;  /* 0x000000ff17177210 */ /* 0x000fc60007ffe1ff */
[----:B------:R-:W-:-:S04]  /*0780*/  IMAD.HI.U32 R24, R24, R17, RZ ;  /* 0x0000001118187227 */ /* 0x000fc800078e00ff */
[----:B------:R-:W-:Y:S02]  /*0790*/  IMAD.MOV R26, RZ, RZ, -R25 ;  /* 0x000000ffff1a7224 */ /* 0x000fe400078e0a19 */
[----:B------:R-:W-:Y:S02]  /*07a0*/  IMAD R22, R23, UR11, R22 ;  /* 0x0000000b17167c24 */ /* 0x000fe4000f8e0216 */
[----:B------:R-:W-:Y:S02]  /*07b0*/  IMAD.MOV R24, RZ, RZ, -R24 ;  /* 0x000000ffff187224 */ /* 0x000fe400078e0a18 */
[----:B------:R-:W-:Y:S01]  /*07c0*/  IMAD R21, R26, UR11, R21 ;  /* 0x0000000b1a157c24 */ /* 0x000fe2000f8e0215 */
[----:B------:R-:W-:Y:S01]  /*07d0*/  ISETP.LT.U32.AND P0, PT, R22, UR11, PT ;  /* 0x0000000b16007c0c */ /* 0x000fe2000bf01070 */
[----:B------:R-:W-:-:S03]  /*07e0*/  IMAD R17, R24, UR11, R17 ;  /* 0x0000000b18117c24 */ /* 0x000fc6000f8e0211 */
[----:B------:R-:W-:Y:S02]  /*07f0*/  ISETP.LT.U32.AND P2, PT, R21, UR11, PT ;  /* 0x0000000b15007c0c */ /* 0x000fe4000bf41070 */
[----:B------:R-:W-:-:S07]  /*0800*/  ISETP.LT.U32.AND P3, PT, R17, UR11, PT ;  /* 0x0000000b11007c0c */ /* 0x000fce000bf61070 */
[----:B------:R-:W-:-:S04]  /*0810*/  @!P0 VIADD R22, R22, -UR11 ;  /* 0x8000000b16168c36 */ /* 0x000fc80008000000 */
[----:B------:R-:W-:Y:S01]  /*0820*/  @!P2 VIADD R21, R21, -UR11 ;  /* 0x8000000b1515ac36 */ /* 0x000fe20008000000 */
[----:B------:R-:W-:Y:S01]  /*0830*/  ISETP.LT.U32.AND P5, PT, R22, UR11, PT ;  /* 0x0000000b16007c0c */ /* 0x000fe2000bfa1070 */
[----:B------:R-:W-:Y:S01]  /*0840*/  @!P3 VIADD R17, R17, -UR11 ;  /* 0x8000000b1111bc36 */ /* 0x000fe20008000000 */
[----:B------:R-:W-:Y:S02]  /*0850*/  ISETP.GE.AND P3, PT, R20, RZ, PT ;  /* 0x000000ff1400720c */ /* 0x000fe40003f66270 */
[----:B------:R-:W-:Y:S02]  /*0860*/  ISETP.LT.U32.AND P0, PT, R21, UR11, PT ;  /* 0x0000000b15007c0c */ /* 0x000fe4000bf01070 */
[----:B------:R-:W-:Y:S02]  /*0870*/  ISETP.LT.U32.AND P2, PT, R17, UR11, PT ;  /* 0x0000000b11007c0c */ /* 0x000fe4000bf41070 */
[----:B------:R-:W-:-:S05]  /*0880*/  LOP3.LUT R20, RZ, R9, RZ, 0x33, !PT ;  /* 0x00000009ff147212 */ /* 0x000fca00078e33ff */
[----:B------:R-:W-:Y:S02]  /*0890*/  @!P5 IADD3 R22, PT, PT, R22, -UR11, RZ ;  /* 0x8000000b1616dc10 */ /* 0x000fe4000fffe0ff */
[----:B------:R-:W-:Y:S02]  /*08a0*/  ISETP.GE.AND P5, PT, R16, RZ, PT ;  /* 0x000000ff1000720c */ /* 0x000fe40003fa6270 */
[----:B------:R-:W-:Y:S01]  /*08b0*/  @!P0 VIADD R21, R21, -UR11 ;  /* 0x8000000b15158c36 */ /* 0x000fe20008000000 */
[----:B------:R-:W-:Y:S01]  /*08c0*/  ISETP.NE.AND P0, PT, R9, RZ, PT ;  /* 0x000000ff0900720c */ /* 0x000fe20003f05270 */
[----:B------:R-:W-:Y:S02]  /*08d0*/  @!P2 VIADD R17, R17, -UR11 ;  /* 0x8000000b1111ac36 */ /* 0x000fe40008000000 */
[----:B------:R-:W-:Y:S02]  /*08e0*/  @!P4 IMAD.MOV R21, RZ, RZ, -R21 ;  /* 0x000000ffff15c224 */ /* 0x000fe400078e0a15 */
[----:B------:R-:W-:-:S02]  /*08f0*/  @!P3 IMAD.MOV R22, RZ, RZ, -R22 ;  /* 0x000000ffff16b224 */ /* 0x000fc400078e0a16 */
[----:B------:R-:W-:Y:S01]  /*0900*/  IMAD.MOV.U32 R23, RZ, RZ, R17 ;  /* 0x000000ffff177224 */ /* 0x000fe200078e0011 */
[C---:B------:R-:W-:Y:S02]  /*0910*/  SEL R16, R20.reuse, R21, !P0 ;  /* 0x0000001514107207 */ /* 0x040fe40004000000 */
[C---:B------:R-:W-:Y:S02]  /*0920*/  SEL R25, R20.reuse, R22, !P0 ;  /* 0x0000001614197207 */ /* 0x040fe40004000000 */
[----:B------:R-:W-:Y:S02]  /*0930*/  @!P5 IADD3 R23, PT, PT, -R23, RZ, RZ ;  /* 0x000000ff1717d210 */ /* 0x000fe40007ffe1ff */
[----:B------:R-:W-:Y:S02]  /*0940*/  SHF.R.S32.HI R17, RZ, 0x1f, R16 ;  /* 0x0000001fff117819 */ /* 0x000fe40000011410 */
[----:B------:R-:W-:Y:S02]  /*0950*/  SEL R20, R20, R23, !P0 ;  /* 0x0000001714147207 */ /* 0x000fe40004000000 */
[----:B------:R-:W-:-:S02]  /*0960*/  SHF.R.S32.HI R9, RZ, 0x1f, R25 ;  /* 0x0000001fff097819 */ /* 0x000fc40000011419 */
[----:B--2---:R-:W-:Y:S02]  /*0970*/  IADD3 R22, P3, PT, R18, R16, RZ ;  /* 0x0000001012167210 */ /* 0x004fe40007f7e0ff */
[----:B------:R-:W-:-:S03]  /*0980*/  IADD3 R28, P2, PT, R25, R18, RZ ;  /* 0x00000012191c7210 */ /* 0x000fc60007f5e0ff */
[C---:B------:R-:W-:Y:S01]  /*0990*/  IMAD.X R23, R19.reuse, 0x1, R17, P3 ;  /* 0x0000000113177824 */ /* 0x040fe200018e0611 */
[----:B------:R-:W-:Y:S01]  /*09a0*/  IADD3 R26, P0, PT, R18, R20, RZ ;  /* 0x00000014121a7210 */ /* 0x000fe20007f1e0ff */
[----:B------:R-:W-:-:S03]  /*09b0*/  IMAD.X R29, R19, 0x1, R9, P2 ;  /* 0x00000001131d7824 */ /* 0x000fc600010e0609 */
[----:B------:R0:W2:Y:S04]  /*09c0*/  LDG.E.U8 R22, desc[UR8][R22.64] ;  /* 0x0000000816167981 */ /* 0x0000a8000c1e1100 */
[----:B------:R-:W2:Y:S01]  /*09d0*/  LDG.E.U8 R21, desc[UR8][R28.64] ;  /* 0x000000081c157981 */ /* 0x000ea2000c1e1100 */
[----:B0-----:R-:W-:-:S05]  /*09e0*/  SHF.R.S32.HI R23, RZ, 0x1f, R20 ;  /* 0x0000001fff177819 */ /* 0x001fca0000011414 */
[----:B------:R-:W-:Y:S01]  /*09f0*/  IMAD.X R27, R19, 0x1, R23, P0 ;  /* 0x00000001131b7824 */ /* 0x000fe200000e0617 */
[----:B---3--:R-:W-:Y:S02]  /*0a00*/  IADD3 R18, P0, PT, R25, R14, RZ ;  /* 0x0000000e19127210 */ /* 0x008fe40007f1e0ff */
[----:B----4-:R-:W-:Y:S02]  /*0a10*/  IADD3 R16, P2, PT, R16, R12, RZ ;  /* 0x0000000c10107210 */ /* 0x010fe40007f5e0ff */
[----:B------:R-:W2:Y:S01]  /*0a20*/  LDG.E.U8 R24, desc[UR8][R26.64] ;  /* 0x000000081a187981 */ /* 0x000ea2000c1e1100 */
[----:B------:R-:W-:Y:S01]  /*0a30*/  IMAD.X R19, R15, 0x1, R9, P0 ;  /* 0x000000010f137824 */ /* 0x000fe200000e0609 */
[----:B------:R-:W-:-:S05]  /*0a40*/  IADD3 R14, P0, PT, R20, R14, RZ ;  /* 0x0000000e140e7210 */ /* 0x000fca0007f1e0ff */
[----:B------:R-:W-:Y:S01]  /*0a50*/  IMAD.X R15, R15, 0x1, R23, P0 ;  /* 0x000000010f0f7824 */ /* 0x000fe200000e0617 */
[----:B------:R0:W3:Y:S01]  /*0a60*/  LDG.E.U8 R26, desc[UR8][R18.64] ;  /* 0x00000008121a7981 */ /* 0x0000e2000c1e1100 */
[----:B------:R-:W-:-:S04]  /*0a70*/  IADD3.X R17, PT, PT, R13, R17, RZ, P2, !PT ;  /* 0x000000110d117210 */ /* 0x000fc800017fe4ff */
[----:B------:R-:W3:Y:S04]  /*0a80*/  LDG.E.U8 R15, desc[UR8][R14.64] ;  /* 0x000000080e0f7981 */ /* 0x000ee8000c1e1100 */
[----:B------:R-:W4:Y:S01]  /*0a90*/  LDG.E.U8 R17, desc[UR8][R16.64] ;  /* 0x0000000810117981 */ /* 0x000f22000c1e1100 */
[-C--:B0-----:R-:W-:Y:S02]  /*0aa0*/  IADD3 R18, P0, PT, R25, R12.reuse, RZ ;  /* 0x0000000c19127210 */ /* 0x081fe40007f1e0ff */
[----:B------:R-:W-:-:S03]  /*0ab0*/  IADD3 R12, P3, PT, R20, R12, RZ ;  /* 0x0000000c140c7210 */ /* 0x000fc60007f7e0ff */
[C---:B------:R-:W-:Y:S02]  /*0ac0*/  IMAD.X R19, R13.reuse, 0x1, R9, P0 ;  /* 0x000000010d137824 */ /* 0x040fe400000e0609 */
[----:B------:R-:W-:-:S03]  /*0ad0*/  IMAD.X R13, R13, 0x1, R23, P3 ;  /* 0x000000010d0d7824 */ /* 0x000fc600018e0617 */
[----:B------:R-:W4:Y:S04]  /*0ae0*/  LDG.E.U8 R18, desc[UR8][R18.64] ;  /* 0x0000000812127981 */ /* 0x000f28000c1e1100 */
[----:B------:R-:W5:Y:S01]  /*0af0*/  LDG.E.U8 R12, desc[UR8][R12.64] ;  /* 0x000000080c0c7981 */ /* 0x000f62000c1e1100 */
[----:B--2---:R-:W-:-:S04]  /*0b00*/  IADD3 R21, PT, PT, R24, R22, R21 ;  /* 0x0000001618157210 */ /* 0x004fc80007ffe015 */
[----:B---3--:R-:W-:Y:S01]  /*0b10*/  IADD3 R9, PT, PT, R15, R26, R21 ;  /* 0x0000001a0f097210 */ /* 0x008fe20007ffe015 */
[----:B------:R-:W0:Y:S01]  /*0b20*/  S2R R22, SR_TID.Y ;  /* 0x0000000000167919 */ /* 0x000e220000002200 */
[----:B------:R-:W1:Y:S02]  /*0b30*/  LDC.64 R14, c[0x0][0x388] ;  /* 0x0000e200ff0e7b82 */ /* 0x000e640000000a00 */
[----:B----4-:R-:W-:-:S05]  /*0b40*/  IADD3 R9, PT, PT, R17, R18, R9 ;  /* 0x0000001211097210 */ /* 0x010fca0007ffe009 */
[----:B-----5:R-:W-:-:S05]  /*0b50*/  IMAD.IADD R9, R9, 0x1, R12 ;  /* 0x0000000109097824 */ /* 0x020fca00078e020c */
[----:B------:R-:W-:-:S04]  /*0b60*/  LOP3.LUT R9, R9, 0xff, RZ, 0xc0, !PT ;  /* 0x000000ff09097812 */ /* 0x000fc800078ec0ff */
[----:B------:R-:W-:-:S13]  /*0b70*/  ISETP.NE.AND P2, PT, R9, 0x3, PT ;  /* 0x000000030900780c */ /* 0x000fda0003f45270 */
[----:B------:R-:W2:Y:S01]  /*0b80*/  @P2 LDG.E.64 R20, desc[UR8][R10.64] ;  /* 0x000000080a142981 */ /* 0x000ea2000c1e1b00 */
[----:B0-----:R-:W-:-:S04]  /*0b90*/  IMAD R17, R3, UR12, R22 ;  /* 0x0000000c03117c24 */ /* 0x001fc8000f8e0216 */
[----:B-1----:R-:W-:-:S06]  /*0ba0*/  IMAD.WIDE R14, R17, 0x8, R14 ;  /* 0x00000008110e7825 */ /* 0x002fcc00078e020e */
[----:B------:R-:W3:Y:S01]  /*0bb0*/  LDG.E.64 R14, desc[UR8][R14.64] ;  /* 0x000000080e0e7981 */ /* 0x000ee2000c1e1b00 */
[----:B--2---:R-:W-:-:S04]  /*0bc0*/  @P2 IADD3 R12, P0, PT, R8, R20, RZ ;  /* 0x00000014080c2210 */ /* 0x004fc80007f1e0ff */
[----:B------:R-:W-:-:S05]  /*0bd0*/  @P2 LEA.HI.X.SX32 R13, R8, R21, 0x1, P0 ;  /* 0x00000015080d2211 */ /* 0x000fca00000f0eff */
[----:B------:R-:W2:Y:S01]  /*0be0*/  @P2 LDG.E.U8 R12, desc[UR8][R12.64] ;  /* 0x000000080c0c2981 */ /* 0x000ea2000c1e1100 */
[----:B------:R-:W-:Y:S02]  /*0bf0*/  @P2 ISETP.NE.AND P3, PT, R9, 0x2, PT ;  /* 0x000000020900280c */ /* 0x000fe40003f65270 */
[----:B------:R-:W-:Y:S02]  /*0c00*/  PLOP3.LUT P0, PT, PT, PT, PT, 0x80, 0x8 ;  /* 0x000000000008781c */ /* 0x000fe40003f0f070 */
[----:B---3--:R-:W-:-:S04]  /*0c10*/  IADD3 R16, P4, PT, R8, R14, RZ ;  /* 0x0000000e08107210 */ /* 0x008fc80007f9e0ff */
[----:B------:R-:W-:Y:S02]  /*0c20*/  LEA.HI.X.SX32 R17, R8, R15, 0x1, P4 ;  /* 0x0000000f08117211 */ /* 0x000fe400020f0eff */
[----:B--2---:R-:W-:-:S04]  /*0c30*/  @P2 ISETP.NE.AND P0, PT, R12, RZ, !P3 ;  /* 0x000000ff0c00220c */ /* 0x004fc80005f05270 */
[----:B------:R-:W-:-:S05]  /*0c40*/  SEL R9, RZ, 0x1, !P0 ;  /* 0x00000001ff097807 */ /* 0x000fca0004000000 */
[----:B------:R0:W-:Y:S04]  /*0c50*/  STG.E.U8 desc[UR8][R16.64], R9 ;  /* 0x0000000910007986 */ /* 0x0001e8000c101108 */
.L_x_3:
[----:B------:R-:W-:Y:S05]  /*0c60*/  BSYNC.RECONVERGENT B1 ;  /* 0x0000000000017941 */ /* 0x000fea0003800200 */
.L_x_2:
[----:B------:R-:W-:Y:S01]  /*0c70*/  VIADD R5, R5, UR6 ;  /* 0x0000000605057c36 */ /* 0x000fe20008000000 */
[----:B------:R-:W-:Y:S06]  /*0c80*/  @P1 BRA `(.L_x_4) ;  /* 0xfffffff400701947 */ /* 0x000fec000383ffff */
.L_x_1:
[----:B------:R-:W-:Y:S05]  /*0c90*/  BSYNC.RECONVERGENT B0 ;  /* 0x0000000000007941 */ /* 0x000fea0003800200 */
.L_x_0:
[----:B------:R-:W-:Y:S05]  /*0ca0*/  BRA.U UP0, `(.L_x_5) ;  /* 0xfffffff5001c7547 */ /* 0x000fea000b83ffff */
[----:B------:R-:W-:Y:S05]  /*0cb0*/  EXIT ;  /* 0x000000000000794d */ /* 0x000fea0003800000 */
.L_x_6:
[----:B------:R-:W-:-:S00]  /*0cc0*/  BRA `(.L_x_6) ;  /* 0xfffffffc00fc7947 */ /* 0x000fc0000383ffff */
[----:B------:R-:W-:-:S00]  /*0cd0*/  NOP ;  /* 0x0000000000007918 */ /* 0x000fc00000000000 */
        /* <DEDUP_REMOVED lines=10> */
.L_x_7:


//--------------------- .nv.shared.reserved.0     --------------------------
	.section	.nv.shared.reserved.0,"aw",@nobits
	.weak		__nv_reservedSMEM_offset_0_alias
	.size		__nv_reservedSMEM_offset_0_alias, 0, 64
	.other		__nv_reservedSMEM_offset_0_alias,@"STO_CUDA_RESERVED_SHARED STV_DEFAULT"
__nv_reservedSMEM_offset_0_alias:
	.zero		0
	.zero		64


//--------------------- .nv.constant0._Z18life_step_kernel2dPKPhPS_iiii --------------------------
	.section	.nv.constant0._Z18life_step_kernel2dPKPhPS_iiii,"a",@progbits
	.sectionflags	@""
	.align	4
.nv.constant0._Z18life_step_kernel2dPKPhPS_iiii:
	.zero		928


//--------------------- SYMBOLS --------------------------

	.type		.nv.reservedSmem.offset0,@object
	.size		.nv.reservedSmem.offset0,0x4
